	.headerflags	@"EF_CUDA_TEXMODE_UNIFIED EF_CUDA_64BIT_ADDRESS EF_CUDA_ACCELERATORS EF_CUDA_SM90 EF_CUDA_VIRTUAL_SM(EF_CUDA_SM90)"
	.elftype	@"ET_EXEC"


//--------------------- .nv.info                  --------------------------
	.section	.nv.info,"",@"SHT_CUDA_INFO"
	.align	4


	//----- nvinfo : EIATTR_REGCOUNT
	.align		4
        /*0000*/ 	.byte	0x04, 0x2f
        /*0002*/ 	.short	(.L_3 - .L_2)
	.align		4
.L_2:
        /*0004*/ 	.word	index@(triton_poi_fused_cat_51)
        /*0008*/ 	.word	0x00000020


	//----- nvinfo : EIATTR_MIN_STACK_SIZE
	.align		4
.L_3:
        /*000c*/ 	.byte	0x04, 0x12
        /*000e*/ 	.short	(.L_5 - .L_4)
	.align		4
.L_4:
        /*0010*/ 	.word	index@(triton_poi_fused_cat_51)
        /*0014*/ 	.word	0x00000000


	//----- nvinfo : EIATTR_FRAME_SIZE
	.align		4
.L_5:
        /*0018*/ 	.byte	0x04, 0x11
        /*001a*/ 	.short	(.L_7 - .L_6)
	.align		4
.L_6:
        /*001c*/ 	.word	index@(triton_poi_fused_cat_51)
        /*0020*/ 	.word	0x00000000


	//----- nvinfo : EIATTR_MIN_STACK_SIZE
	.align		4
.L_7:
        /*0024*/ 	.byte	0x04, 0x12
        /*0026*/ 	.short	(.L_9 - .L_8)
	.align		4
.L_8:
        /*0028*/ 	.word	index@(triton_poi_fused_cat_51)
        /*002c*/ 	.word	0x00000000
.L_9:


//--------------------- .nv.info.triton_poi_fused_cat_51 --------------------------
	.section	.nv.info.triton_poi_fused_cat_51,"",@"SHT_CUDA_INFO"
	.sectionflags	@""
	.align	4


	//----- nvinfo : EIATTR_CUDA_API_VERSION
	.align		4
        /*0000*/ 	.byte	0x04, 0x37
        /*0002*/ 	.short	(.L_11 - .L_10)
.L_10:
        /*0004*/ 	.word	0x0000007c


	//----- nvinfo : EIATTR_KPARAM_INFO
	.align		4
.L_11:
        /*0008*/ 	.byte	0x04, 0x17
        /*000a*/ 	.short	(.L_13 - .L_12)
.L_12:
        /*000c*/ 	.word	0x00000000
        /*0010*/ 	.short	0x000b
        /*0012*/ 	.short	0x0058
        /*0014*/ 	.byte	0x00, 0xf0, 0x11, 0x00


	//----- nvinfo : EIATTR_KPARAM_INFO
	.align		4
.L_13:
        /*0018*/ 	.byte	0x04, 0x17
        /*001a*/ 	.short	(.L_15 - .L_14)
.L_14:
        /*001c*/ 	.word	0x00000000
        /*0020*/ 	.short	0x000a
        /*0022*/ 	.short	0x0050
        /*0024*/ 	.byte	0x00, 0xf4, 0x21, 0x00


	//----- nvinfo : EIATTR_KPARAM_INFO
	.align		4
.L_15:
        /*0028*/ 	.byte	0x04, 0x17
        /*002a*/ 	.short	(.L_17 - .L_16)
.L_16:
        /*002c*/ 	.word	0x00000000
        /*0030*/ 	.short	0x0009
        /*0032*/ 	.short	0x0048
        /*0034*/ 	.byte	0x00, 0xf4, 0x21, 0x00


	//----- nvinfo : EIATTR_KPARAM_INFO
	.align		4
.L_17:
        /*0038*/ 	.byte	0x04, 0x17
        /*003a*/ 	.short	(.L_19 - .L_18)
.L_18:
        /*003c*/ 	.word	0x00000000
        /*0040*/ 	.short	0x0008
        /*0042*/ 	.short	0x0040
        /*0044*/ 	.byte	0x00, 0xf4, 0x21, 0x00


	//----- nvinfo : EIATTR_KPARAM_INFO
	.align		4
.L_19:
        /*0048*/ 	.byte	0x04, 0x17
        /*004a*/ 	.short	(.L_21 - .L_20)
.L_20:
        /*004c*/ 	.word	0x00000000
        /*0050*/ 	.short	0x0007
        /*0052*/ 	.short	0x0038
        /*0054*/ 	.byte	0x00, 0xf4, 0x21, 0x00


	//----- nvinfo : EIATTR_KPARAM_INFO
	.align		4
.L_21:
        /*0058*/ 	.byte	0x04, 0x17
        /*005a*/ 	.short	(.L_23 - .L_22)
.L_22:
        /*005c*/ 	.word	0x00000000
        /*0060*/ 	.short	0x0006
        /*0062*/ 	.short	0x0030
        /*0064*/ 	.byte	0x00, 0xf4, 0x21, 0x00


	//----- nvinfo : EIATTR_KPARAM_INFO
	.align		4
.L_23:
        /*0068*/ 	.byte	0x04, 0x17
        /*006a*/ 	.short	(.L_25 - .L_24)
.L_24:
        /*006c*/ 	.word	0x00000000
        /*0070*/ 	.short	0x0005
        /*0072*/ 	.short	0x0028
        /*0074*/ 	.byte	0x00, 0xf4, 0x21, 0x00


	//----- nvinfo : EIATTR_KPARAM_INFO
	.align		4
.L_25:
        /*0078*/ 	.byte	0x04, 0x17
        /*007a*/ 	.short	(.L_27 - .L_26)
.L_26:
        /*007c*/ 	.word	0x00000000
        /*0080*/ 	.short	0x0004
        /*0082*/ 	.short	0x0020
        /*0084*/ 	.byte	0x00, 0xf4, 0x21, 0x00


	//----- nvinfo : EIATTR_KPARAM_INFO
	.align		4
.L_27:
        /*0088*/ 	.byte	0x04, 0x17
        /*008a*/ 	.short	(.L_29 - .L_28)
.L_28:
        /*008c*/ 	.word	0x00000000
        /*0090*/ 	.short	0x0003
        /*0092*/ 	.short	0x0018
        /*0094*/ 	.byte	0x00, 0xf4, 0x21, 0x00


	//----- nvinfo : EIATTR_KPARAM_INFO
	.align		4
.L_29:
        /*0098*/ 	.byte	0x04, 0x17
        /*009a*/ 	.short	(.L_31 - .L_30)
.L_30:
        /*009c*/ 	.word	0x00000000
        /*00a0*/ 	.short	0x0002
        /*00a2*/ 	.short	0x0010
        /*00a4*/ 	.byte	0x00, 0xf4, 0x21, 0x00


	//----- nvinfo : EIATTR_KPARAM_INFO
	.align		4
.L_31:
        /*00a8*/ 	.byte	0x04, 0x17
        /*00aa*/ 	.short	(.L_33 - .L_32)
.L_32:
        /*00ac*/ 	.word	0x00000000
        /*00b0*/ 	.short	0x0001
        /*00b2*/ 	.short	0x0008
        /*00b4*/ 	.byte	0x00, 0xf4, 0x21, 0x00


	//----- nvinfo : EIATTR_KPARAM_INFO
	.align		4
.L_33:
        /*00b8*/ 	.byte	0x04, 0x17
        /*00ba*/ 	.short	(.L_35 - .L_34)
.L_34:
        /*00bc*/ 	.word	0x00000000
        /*00c0*/ 	.short	0x0000
        /*00c2*/ 	.short	0x0000
        /*00c4*/ 	.byte	0x00, 0xf4, 0x21, 0x00


	//----- nvinfo : EIATTR_SPARSE_MMA_MASK
	.align		4
.L_35:
        /*00c8*/ 	.byte	0x03, 0x50
        /*00ca*/ 	.short	0x0000


	//----- nvinfo : EIATTR_MAXREG_COUNT
	.align		4
        /*00cc*/ 	.byte	0x03, 0x1b
        /*00ce*/ 	.short	0x00ff


	//----- nvinfo : EIATTR_EXIT_INSTR_OFFSETS
	.align		4
        /*00d0*/ 	.byte	0x04, 0x1c
        /*00d2*/ 	.short	(.L_37 - .L_36)


	//   ....[0]....
.L_36:
        /*00d4*/ 	.word	0x00000910


	//   ....[1]....
        /*00d8*/ 	.word	0x00000930


	//----- nvinfo : EIATTR_REQNTID
	.align		4
.L_37:
        /*00dc*/ 	.byte	0x04, 0x10
        /*00de*/ 	.short	(.L_39 - .L_38)
.L_38:
        /*00e0*/ 	.word	0x00000100
        /*00e4*/ 	.word	0x00000001
        /*00e8*/ 	.word	0x00000001


	//----- nvinfo : EIATTR_CBANK_PARAM_SIZE
	.align		4
.L_39:
        /*00ec*/ 	.byte	0x03, 0x19
        /*00ee*/ 	.short	0x005c


	//----- nvinfo : EIATTR_PARAM_CBANK
	.align		4
        /*00f0*/ 	.byte	0x04, 0x0a
        /*00f2*/ 	.short	(.L_41 - .L_40)
	.align		4
.L_40:
        /*00f4*/ 	.word	index@(.nv.constant0.triton_poi_fused_cat_51)
        /*00f8*/ 	.short	0x0210
        /*00fa*/ 	.short	0x005c


	//----- nvinfo : EIATTR_SW_WAR
	.align		4
.L_41:
        /*00fc*/ 	.byte	0x04, 0x36
        /*00fe*/ 	.short	(.L_43 - .L_42)
.L_42:
        /*0100*/ 	.word	0x00000008
.L_43:


//--------------------- .nv.callgraph             --------------------------
	.section	.nv.callgraph,"",@"SHT_CUDA_CALLGRAPH"
	.align	4
	.sectionentsize	8
	.align		4
        /*0000*/ 	.word	0x00000000
	.align		4
        /*0004*/ 	.word	0xffffffff
	.align		4
        /*0008*/ 	.word	0x00000000
	.align		4
        /*000c*/ 	.word	0xfffffffe
	.align		4
        /*0010*/ 	.word	0x00000000
	.align		4
        /*0014*/ 	.word	0xfffffffd
	.align		4
        /*0018*/ 	.word	0x00000000
	.align		4
        /*001c*/ 	.word	0xfffffffc


//--------------------- .nv.constant4             --------------------------
	.section	.nv.constant4,"a",@progbits
	.align	8
	.align		8
.nv.constant4:
        /*0000*/ 	.dword	_$_str
	.align		8
        /*0008*/ 	.dword	_$_str_$_2


//--------------------- .text.triton_poi_fused_cat_51 --------------------------
	.section	.text.triton_poi_fused_cat_51,"ax",@progbits
	.align	128
        .global         triton_poi_fused_cat_51
        .type           triton_poi_fused_cat_51,@function
        .size           triton_poi_fused_cat_51,(.L_x_1 - triton_poi_fused_cat_51)
        .other          triton_poi_fused_cat_51,@"STO_CUDA_ENTRY STV_DEFAULT"
triton_poi_fused_cat_51:
.text.triton_poi_fused_cat_51:
[----:B------:R-:W0:Y:S01]  /*0000*/  LDC R1, c[0x0][0x28] ;  /* 0x00000a00ff017b82 */ /* 0x000e220000000800 */
[----:B------:R-:W1:Y:S01]  /*0010*/  S2R R0, SR_TID.X ;  /* 0x0000000000007919 */ /* 0x000e620000002100 */
[----:B------:R-:W-:-:S06]  /*0020*/  IMAD.MOV.U32 R2, RZ, RZ, RZ ;  /* 0x000000ffff027224 */ /* 0x000fcc00078e00ff */
[----:B------:R-:W2:Y:S01]  /*0030*/  LDC.64 R8, c[0x0][0x220] ;  /* 0x00008800ff087b82 */ /* 0x000ea20000000a00 */
[----:B------:R-:W-:Y:S01]  /*0040*/  ULDC.64 UR4, c[0x0][0x208] ;  /* 0x0000820000047ab9 */ /* 0x000fe20000000a00 */
[----:B------:R-:W3:Y:S06]  /*0050*/  S2R R3, SR_CTAID.X ;  /* 0x0000000000037919 */ /* 0x000eec0000002500 */
[----:B------:R-:W4:Y:S01]  /*0060*/  LDC.64 R10, c[0x0][0x248] ;  /* 0x00009200ff0a7b82 */ /* 0x000f220000000a00 */
[----:B------:R-:W-:Y:S01]  /*0070*/  CS2R R6, SRZ ;  /* 0x0000000000067805 */ /* 0x000fe2000001ff00 */
[----:B------:R-:W-:-:S06]  /*0080*/  ULDC.64 UR6, c[0x0][0x238] ;  /* 0x00008e0000067ab9 */ /* 0x000fcc0000000a00 */
[----:B------:R-:W5:Y:S08]  /*0090*/  LDC.64 R28, c[0x0][0x210] ;  /* 0x00008400ff1c7b82 */ /* 0x000f700000000a00 */
[----:B------:R-:W4:Y:S01]  /*00a0*/  LDC.64 R18, c[0x0][0x218] ;  /* 0x00008600ff127b82 */ /* 0x000f220000000a00 */
[----:B-1----:R-:W-:-:S07]  /*00b0*/  IMAD.SHL.U32 R0, R0, 0x2, RZ ;  /* 0x0000000200007824 */ /* 0x002fce00078e00ff */
[----:B------:R-:W1:Y:S01]  /*00c0*/  LDC.64 R26, c[0x0][0x228] ;  /* 0x00008a00ff1a7b82 */ /* 0x000e620000000a00 */
[----:B------:R-:W-:-:S05]  /*00d0*/  LOP3.LUT R0, R0, 0x1fe, RZ, 0xc0, !PT ;  /* 0x000001fe00007812 */ /* 0x000fca00078ec0ff */
[----:B---3--:R-:W-:Y:S02]  /*00e0*/  IMAD R3, R3, 0x200, R0 ;  /* 0x0000020003037824 */ /* 0x008fe400078e0200 */
[----:B------:R-:W3:Y:S02]  /*00f0*/  LDC.64 R24, c[0x0][0x240] ;  /* 0x00009000ff187b82 */ /* 0x000ee40000000a00 */
[C---:B------:R-:W-:Y:S01]  /*0100*/  IMAD.HI R2, R3.reuse, -0x6db6db6d, R2 ;  /* 0x9249249303027827 */ /* 0x040fe200078e0202 */
[----:B------:R-:W-:-:S04]  /*0110*/  ISETP.GE.AND P0, PT, R3, 0x55c00, PT ;  /* 0x00055c000300780c */ /* 0x000fc80003f06270 */
[----:B------:R-:W-:Y:S01]  /*0120*/  SHF.R.U32.HI R5, RZ, 0x1f, R2 ;  /* 0x0000001fff057819 */ /* 0x000fe20000011602 */
[----:B------:R-:W1:Y:S03]  /*0130*/  LDC.64 R14, c[0x0][0x258] ;  /* 0x00009600ff0e7b82 */ /* 0x000e660000000a00 */
[----:B------:R-:W-:Y:S02]  /*0140*/  LEA.HI.SX32 R2, R2, R5, 0x18 ;  /* 0x0000000502027211 */ /* 0x000fe400078fc2ff */
[----:B------:R-:W-:-:S03]  /*0150*/  CS2R R4, SRZ ;  /* 0x0000000000047805 */ /* 0x000fc6000001ff00 */
[----:B------:R-:W-:-:S04]  /*0160*/  IMAD R23, R2, -0x1c0, R3 ;  /* 0xfffffe4002177824 */ /* 0x000fc800078e0203 */
[C---:B--2---:R-:W-:Y:S01]  /*0170*/  IMAD.WIDE R8, R23.reuse, 0x4, R8 ;  /* 0x0000000417087825 */ /* 0x044fe200078e0208 */
[----:B------:R-:W-:-:S04]  /*0180*/  ISETP.GE.AND P1, PT, R23, 0xc0, PT ;  /* 0x000000c01700780c */ /* 0x000fc80003f26270 */
[----:B------:R-:W-:Y:S02]  /*0190*/  ISETP.LT.AND P3, PT, R3, 0x55c00, !P1 ;  /* 0x00055c000300780c */ /* 0x000fe40004f61270 */
[----:B------:R-:W-:-:S11]  /*01a0*/  ISETP.GT.AND P2, PT, R23, 0xbf, !P0 ;  /* 0x000000bf1700780c */ /* 0x000fd60004744270 */
[----:B------:R-:W2:Y:S01]  /*01b0*/  @P3 LDG.E.EL.64 R4, desc[UR4][R8.64] ;  /* 0x0000000408043981 */ /* 0x000ea2000c2e1b00 */
[----:B----4-:R-:W-:-:S05]  /*01c0*/  IMAD.WIDE R10, R23, 0x4, R10 ;  /* 0x00000004170a7825 */ /* 0x010fca00078e020a */
[----:B------:R4:W2:Y:S01]  /*01d0*/  @P2 LDG.E.EL.64 R6, desc[UR4][R10.64+-0x300] ;  /* 0xfffd00040a062981 */ /* 0x0008a2000c2e1b00 */
[----:B------:R-:W-:-:S05]  /*01e0*/  IMAD.SHL.U32 R0, R2, 0x100, RZ ;  /* 0x0000010002007824 */ /* 0x000fca00078e00ff */
[----:B------:R-:W-:Y:S02]  /*01f0*/  SHF.R.S32.HI R12, RZ, 0x1f, R0 ;  /* 0x0000001fff0c7819 */ /* 0x000fe40000011400 */
[----:B------:R-:W-:Y:S01]  /*0200*/  IADD3 R0, P4, R23, R0, RZ ;  /* 0x0000000017007210 */ /* 0x000fe20007f9e0ff */
[----:B----4-:R-:W-:-:S03]  /*0210*/  IMAD R11, R2, 0xc0, R23 ;  /* 0x000000c0020b7824 */ /* 0x010fc600078e0217 */
[----:B------:R-:W-:Y:S02]  /*0220*/  LEA.HI.X.SX32 R9, R23, R12, 0x1, P4 ;  /* 0x0000000c17097211 */ /* 0x000fe400020f0eff */
[C---:B------:R-:W-:Y:S01]  /*0230*/  LEA R20, P4, R0.reuse, UR6, 0x2 ;  /* 0x0000000600147c11 */ /* 0x040fe2000f8810ff */
[----:B-----5:R-:W-:Y:S01]  /*0240*/  IMAD.WIDE R28, R11, 0x4, R28 ;  /* 0x000000040b1c7825 */ /* 0x020fe200078e021c */
[----:B------:R-:W4:Y:S02]  /*0250*/  LDC.64 R12, c[0x0][0x250] ;  /* 0x00009400ff0c7b82 */ /* 0x000f240000000a00 */
[----:B------:R-:W-:Y:S02]  /*0260*/  LEA.HI.X R21, R0, UR7, R9, 0x2, P4 ;  /* 0x0000000700157c11 */ /* 0x000fe4000a0f1409 */
[----:B------:R-:W-:-:S04]  /*0270*/  CS2R R8, SRZ ;  /* 0x0000000000087805 */ /* 0x000fc8000001ff00 */
[----:B------:R-:W5:Y:S02]  /*0280*/  LDC.64 R10, c[0x0][0x230] ;  /* 0x00008c00ff0a7b82 */ /* 0x000f640000000a00 */
[----:B------:R1:W2:Y:S01]  /*0290*/  @P2 LDG.E.EL.64 R8, desc[UR4][R20.64+-0x300] ;  /* 0xfffd000414082981 */ /* 0x0002a2000c2e1b00 */
[----:B------:R-:W-:Y:S01]  /*02a0*/  CS2R R16, SRZ ;  /* 0x0000000000107805 */ /* 0x000fe2000001ff00 */
[----:B01----:R-:W-:Y:S01]  /*02b0*/  IMAD.WIDE R20, R23, 0x4, R18 ;  /* 0x0000000417147825 */ /* 0x003fe200078e0212 */
[----:B------:R-:W-:-:S04]  /*02c0*/  CS2R R18, SRZ ;  /* 0x0000000000127805 */ /* 0x000fc8000001ff00 */
[----:B------:R0:W2:Y:S04]  /*02d0*/  @P3 LDG.E.EL.64 R16, desc[UR4][R20.64] ;  /* 0x0000000414103981 */ /* 0x0000a8000c2e1b00 */
[----:B------:R1:W2:Y:S01]  /*02e0*/  @P3 LDG.E.EL.64 R18, desc[UR4][R28.64] ;  /* 0x000000041c123981 */ /* 0x0002a2000c2e1b00 */
[----:B0-----:R-:W-:Y:S01]  /*02f0*/  CS2R R20, SRZ ;  /* 0x0000000000147805 */ /* 0x001fe2000001ff00 */
[----:B-1----:R-:W-:-:S04]  /*0300*/  IMAD.WIDE R28, R23, 0x4, R26 ;  /* 0x00000004171c7825 */ /* 0x002fc800078e021a */
[C---:B---3--:R-:W-:Y:S01]  /*0310*/  IMAD.WIDE R26, R23.reuse, 0x4, R24 ;  /* 0x00000004171a7825 */ /* 0x048fe200078e0218 */
[----:B------:R-:W-:Y:S01]  /*0320*/  CS2R R24, SRZ ;  /* 0x0000000000187805 */ /* 0x000fe2000001ff00 */
[----:B------:R5:W3:Y:S02]  /*0330*/  @P3 LDG.E.EL.64 R20, desc[UR4][R28.64] ;  /* 0x000000041c143981 */ /* 0x000ae4000c2e1b00 */
[----:B----4-:R-:W-:-:S03]  /*0340*/  IMAD.WIDE R12, R23, 0x4, R12 ;  /* 0x00000004170c7825 */ /* 0x010fc600078e020c */
[----:B------:R0:W4:Y:S01]  /*0350*/  @P2 LDG.E.EL.64 R24, desc[UR4][R26.64+-0x300] ;  /* 0xfffd00041a182981 */ /* 0x000122000c2e1b00 */
[----:B-----5:R-:W-:Y:S01]  /*0360*/  IMAD.WIDE R28, R23, 0x4, R10 ;  /* 0x00000004171c7825 */ /* 0x020fe200078e020a */
[----:B------:R-:W-:-:S03]  /*0370*/  CS2R R10, SRZ ;  /* 0x00000000000a7805 */ /* 0x000fc6000001ff00 */
[----:B------:R-:W-:Y:S01]  /*0380*/  IMAD.WIDE R22, R23, 0x4, R14 ;  /* 0x0000000417167825 */ /* 0x000fe200078e020e */
[----:B0-----:R-:W-:Y:S02]  /*0390*/  CS2R R26, SRZ ;  /* 0x00000000001a7805 */ /* 0x001fe4000001ff00 */
[----:B------:R-:W-:Y:S02]  /*03a0*/  CS2R R14, SRZ ;  /* 0x00000000000e7805 */ /* 0x000fe4000001ff00 */
[----:B------:R0:W5:Y:S04]  /*03b0*/  @P2 LDG.E.EL.64 R10, desc[UR4][R22.64+-0x300] ;  /* 0xfffd0004160a2981 */ /* 0x000168000c2e1b00 */
[----:B------:R1:W3:Y:S04]  /*03c0*/  @P3 LDG.E.EL.64 R26, desc[UR4][R28.64] ;  /* 0x000000041c1a3981 */ /* 0x0002e8000c2e1b00 */
[----:B------:R0:W3:Y:S01]  /*03d0*/  @P2 LDG.E.EL.64 R14, desc[UR4][R12.64+-0x300] ;  /* 0xfffd00040c0e2981 */ /* 0x0000e2000c2e1b00 */
[----:B--2---:R-:W-:-:S05]  /*03e0*/  SEL R4, R4, RZ, P3 ;  /* 0x000000ff04047207 */ /* 0x004fca0001800000 */
[----:B------:R-:W-:-:S04]  /*03f0*/  FADD R4, R4, 0.0010000000474974513054 ;  /* 0x3a83126f04047421 */ /* 0x000fc80000000000 */
[----:B0-----:R-:W0:Y:S01]  /*0400*/  MUFU.SQRT R22, R4 ;  /* 0x0000000400167308 */ /* 0x001e220000002000 */
[----:B------:R-:W-:Y:S02]  /*0410*/  SEL R5, R5, RZ, P3 ;  /* 0x000000ff05057207 */ /* 0x000fe40001800000 */
[----:B------:R-:W-:-:S03]  /*0420*/  SEL R6, R6, RZ, P2 ;  /* 0x000000ff06067207 */ /* 0x000fc60001000000 */
[----:B------:R-:W-:-:S04]  /*0430*/  FADD R5, R5, 0.0010000000474974513054 ;  /* 0x3a83126f05057421 */ /* 0x000fc80000000000 */
[----:B------:R-:W2:Y:S01]  /*0440*/  MUFU.SQRT R2, R5 ;  /* 0x0000000500027308 */ /* 0x000ea20000002000 */
[----:B0-----:R-:W-:Y:S01]  /*0450*/  FSETP.GT.AND P5, PT, R22, 8.50705917302346158658e+37, PT ;  /* 0x7e8000001600780b */ /* 0x001fe20003fa4000 */
[----:B-1----:R-:W-:Y:S01]  /*0460*/  FADD R28, R6, 0.0010000000474974513054 ;  /* 0x3a83126f061c7421 */ /* 0x002fe20000000000 */
[----:B------:R-:W-:Y:S02]  /*0470*/  FSETP.GEU.AND P4, PT, R22, 1.175494350822287508e-38, PT ;  /* 0x008000001600780b */ /* 0x000fe40003f8e000 */
[----:B------:R-:W-:-:S03]  /*0480*/  SEL R7, R7, RZ, P2 ;  /* 0x000000ff07077207 */ /* 0x000fc60001000000 */
[----:B------:R-:W0:Y:S01]  /*0490*/  MUFU.SQRT R12, R28 ;  /* 0x0000001c000c7308 */ /* 0x000e220000002000 */
[----:B------:R-:W-:Y:S02]  /*04a0*/  IMAD.MOV.U32 R4, RZ, RZ, 0x3e800000 ;  /* 0x3e800000ff047424 */ /* 0x000fe400078e00ff */
[----:B------:R-:W-:Y:S01]  /*04b0*/  FADD R6, R7, 0.0010000000474974513054 ;  /* 0x3a83126f07067421 */ /* 0x000fe20000000000 */
[----:B--2---:R-:W-:Y:S02]  /*04c0*/  FSETP.GT.AND P6, PT, R2, 8.50705917302346158658e+37, PT ;  /* 0x7e8000000200780b */ /* 0x004fe40003fc4000 */
[----:B------:R-:W-:Y:S01]  /*04d0*/  @P5 FMUL R22, R22, 0.25 ;  /* 0x3e80000016165820 */ /* 0x000fe20000400000 */
[----:B------:R-:W-:Y:S02]  /*04e0*/  FSEL R7, R4, 1, P5 ;  /* 0x3f80000004077808 */ /* 0x000fe40002800000 */
[----:B------:R-:W1:Y:S01]  /*04f0*/  MUFU.SQRT R6, R6 ;  /* 0x0000000600067308 */ /* 0x000e620000002000 */
[----:B------:R-:W-:Y:S01]  /*0500*/  @!P4 FMUL R22, R22, 16777216 ;  /* 0x4b8000001616c820 */ /* 0x000fe20000400000 */
[----:B------:R-:W-:Y:S01]  /*0510*/  FSETP.GEU.AND P5, PT, R2, 1.175494350822287508e-38, PT ;  /* 0x008000000200780b */ /* 0x000fe20003fae000 */
[----:B------:R-:W-:Y:S01]  /*0520*/  @!P4 FMUL R7, R7, 16777216 ;  /* 0x4b8000000707c820 */ /* 0x000fe20000400000 */
[----:B0-----:R-:W-:-:S04]  /*0530*/  FSETP.GT.AND P4, PT, R12, 8.50705917302346158658e+37, PT ;  /* 0x7e8000000c00780b */ /* 0x001fc80003f84000 */
[----:B------:R-:W0:Y:S01]  /*0540*/  MUFU.RCP R0, R22 ;  /* 0x0000001600007308 */ /* 0x000e220000001000 */
[----:B------:R-:W-:Y:S01]  /*0550*/  FSEL R5, R4, 1, P6 ;  /* 0x3f80000004057808 */ /* 0x000fe20003000000 */
[----:B------:R-:W-:Y:S01]  /*0560*/  @P6 FMUL R2, R2, 0.25 ;  /* 0x3e80000002026820 */ /* 0x000fe20000400000 */
[----:B------:R-:W-:-:S04]  /*0570*/  FSETP.GEU.AND P6, PT, R12, 1.175494350822287508e-38, PT ;  /* 0x008000000c00780b */ /* 0x000fc80003fce000 */
[----:B------:R-:W-:Y:S01]  /*0580*/  @!P5 FMUL R2, R2, 16777216 ;  /* 0x4b8000000202d820 */ /* 0x000fe20000400000 */
[----:B------:R-:W-:Y:S01]  /*0590*/  @!P5 FMUL R5, R5, 16777216 ;  /* 0x4b8000000505d820 */ /* 0x000fe20000400000 */
[----:B-1----:R-:W-:Y:S01]  /*05a0*/  FSETP.GT.AND P5, PT, R6, 8.50705917302346158658e+37, PT ;  /* 0x7e8000000600780b */ /* 0x002fe20003fa4000 */
[----:B------:R-:W-:Y:S01]  /*05b0*/  @P4 FMUL R12, R12, 0.25 ;  /* 0x3e8000000c0c4820 */ /* 0x000fe20000400000 */
[----:B0-----:R-:W-:Y:S01]  /*05c0*/  FMUL R0, R0, R7 ;  /* 0x0000000700007220 */ /* 0x001fe20000400000 */
[----:B------:R-:W-:Y:S02]  /*05d0*/  FSEL R7, R4, 1, P4 ;  /* 0x3f80000004077808 */ /* 0x000fe40002000000 */
[----:B------:R-:W-:-:S08]  /*05e0*/  FSETP.GEU.AND P4, PT, R6, 1.175494350822287508e-38, PT ;  /* 0x008000000600780b */ /* 0x000fd00003f8e000 */
[----:B------:R-:W-:Y:S01]  /*05f0*/  @P5 FMUL R6, R6, 0.25 ;  /* 0x3e80000006065820 */ /* 0x000fe20000400000 */
[----:B------:R-:W0:Y:S04]  /*0600*/  MUFU.RCP R2, R2 ;  /* 0x0000000200027308 */ /* 0x000e280000001000 */
[----:B------:R-:W-:Y:S01]  /*0610*/  @!P4 FMUL R6, R6, 16777216 ;  /* 0x4b8000000606c820 */ /* 0x000fe20000400000 */
[----:B------:R-:W-:-:S05]  /*0620*/  @!P6 FMUL R12, R12, 16777216 ;  /* 0x4b8000000c0ce820 */ /* 0x000fca0000400000 */
[----:B------:R-:W1:Y:S01]  /*0630*/  MUFU.RCP R6, R6 ;  /* 0x0000000600067308 */ /* 0x000e620000001000 */
[----:B------:R-:W-:Y:S02]  /*0640*/  FSEL R13, R4, 1, P5 ;  /* 0x3f800000040d7808 */ /* 0x000fe40002800000 */
[----:B------:R-:W-:-:S05]  /*0650*/  SEL R4, R17, RZ, P3 ;  /* 0x000000ff11047207 */ /* 0x000fca0001800000 */
[----:B------:R-:W2:Y:S01]  /*0660*/  MUFU.RCP R12, R12 ;  /* 0x0000000c000c7308 */ /* 0x000ea20000001000 */
[----:B------:R-:W-:Y:S01]  /*0670*/  @!P4 FMUL R13, R13, 16777216 ;  /* 0x4b8000000d0dc820 */ /* 0x000fe20000400000 */
[----:B------:R-:W-:Y:S01]  /*0680*/  SEL R19, R19, RZ, P3 ;  /* 0x000000ff13137207 */ /* 0x000fe20001800000 */
[----:B0-----:R-:W-:Y:S01]  /*0690*/  FMUL R5, R2, R5 ;  /* 0x0000000502057220 */ /* 0x001fe20000400000 */
[----:B------:R-:W-:Y:S01]  /*06a0*/  @!P6 FMUL R7, R7, 16777216 ;  /* 0x4b8000000707e820 */ /* 0x000fe20000400000 */
[----:B-1----:R-:W-:Y:S02]  /*06b0*/  FMUL R2, R6, R13 ;  /* 0x0000000d06027220 */ /* 0x002fe40000400000 */
[----:B------:R-:W-:Y:S01]  /*06c0*/  FADD R6, R19, -R4 ;  /* 0x8000000413067221 */ /* 0x000fe20000000000 */
[----:B------:R-:W-:Y:S02]  /*06d0*/  SEL R23, R16, RZ, P3 ;  /* 0x000000ff10177207 */ /* 0x000fe40001800000 */
[----:B------:R-:W-:Y:S01]  /*06e0*/  SEL R18, R18, RZ, P3 ;  /* 0x000000ff12127207 */ /* 0x000fe20001800000 */
[----:B------:R-:W-:Y:S01]  /*06f0*/  FMUL R6, R5, R6 ;  /* 0x0000000605067220 */ /* 0x000fe20000400000 */
[----:B----4-:R-:W-:Y:S01]  /*0700*/  SEL R17, R24, RZ, P2 ;  /* 0x000000ff18117207 */ /* 0x010fe20001000000 */
[----:B------:R-:W0:Y:S01]  /*0710*/  LDC.64 R4, c[0x0][0x260] ;  /* 0x00009800ff047b82 */ /* 0x000e220000000a00 */
[----:B------:R-:W-:Y:S01]  /*0720*/  SEL R8, R8, RZ, P2 ;  /* 0x000000ff08087207 */ /* 0x000fe20001000000 */
[----:B--2---:R-:W-:Y:S01]  /*0730*/  FMUL R7, R12, R7 ;  /* 0x000000070c077220 */ /* 0x004fe20000400000 */
[----:B------:R-:W-:-:S02]  /*0740*/  SEL R9, R9, RZ, P2 ;  /* 0x000000ff09097207 */ /* 0x000fc40001000000 */
[----:B------:R-:W-:Y:S01]  /*0750*/  SEL R12, R25, RZ, P2 ;  /* 0x000000ff190c7207 */ /* 0x000fe20001000000 */
[----:B------:R-:W-:Y:S01]  /*0760*/  FADD R13, R18, -R23 ;  /* 0x80000017120d7221 */ /* 0x000fe20000000000 */
[----:B------:R-:W-:Y:S01]  /*0770*/  FADD R8, R8, -R17 ;  /* 0x8000001108087221 */ /* 0x000fe20000000000 */
[----:B---3--:R-:W-:Y:S02]  /*0780*/  SEL R21, R21, RZ, P3 ;  /* 0x000000ff15157207 */ /* 0x008fe40001800000 */
[----:B------:R-:W-:Y:S01]  /*0790*/  FADD R9, R9, -R12 ;  /* 0x8000000c09097221 */ /* 0x000fe20000000000 */
[----:B------:R-:W-:Y:S01]  /*07a0*/  FMUL R0, R0, R13 ;  /* 0x0000000d00007220 */ /* 0x000fe20000400000 */
[----:B------:R-:W-:Y:S01]  /*07b0*/  FMUL R7, R7, R8 ;  /* 0x0000000807077220 */ /* 0x000fe20000400000 */
[----:B------:R-:W-:Y:S02]  /*07c0*/  SEL R13, R20, RZ, P3 ;  /* 0x000000ff140d7207 */ /* 0x000fe40001800000 */
[----:B------:R-:W-:-:S02]  /*07d0*/  SEL R26, R26, RZ, P3 ;  /* 0x000000ff1a1a7207 */ /* 0x000fc40001800000 */
[----:B------:R-:W-:Y:S01]  /*07e0*/  SEL R8, R27, RZ, P3 ;  /* 0x000000ff1b087207 */ /* 0x000fe20001800000 */
[----:B------:R-:W-:Y:S01]  /*07f0*/  FMUL R2, R2, R9 ;  /* 0x0000000902027220 */ /* 0x000fe20000400000 */
[----:B------:R-:W-:Y:S02]  /*0800*/  SEL R17, R14, RZ, P2 ;  /* 0x000000ff0e117207 */ /* 0x000fe40001000000 */
[----:B------:R-:W-:Y:S02]  /*0810*/  SEL R12, R15, RZ, P2 ;  /* 0x000000ff0f0c7207 */ /* 0x000fe40001000000 */
[----:B-----5:R-:W-:Y:S02]  /*0820*/  SEL R10, R10, RZ, P2 ;  /* 0x000000ff0a0a7207 */ /* 0x020fe40001000000 */
[----:B------:R-:W-:Y:S01]  /*0830*/  SEL R11, R11, RZ, P2 ;  /* 0x000000ff0b0b7207 */ /* 0x000fe20001000000 */
[----:B------:R-:W-:Y:S01]  /*0840*/  FFMA R0, R13, R0, R26 ;  /* 0x000000000d007223 */ /* 0x000fe2000000001a */
[----:B------:R-:W-:Y:S01]  /*0850*/  FFMA R6, R21, R6, R8 ;  /* 0x0000000615067223 */ /* 0x000fe20000000008 */
[----:B------:R-:W-:-:S02]  /*0860*/  FFMA R7, R17, R7, R10 ;  /* 0x0000000711077223 */ /* 0x000fc4000000000a */
[----:B------:R-:W-:Y:S01]  /*0870*/  FFMA R2, R12, R2, R11 ;  /* 0x000000020c027223 */ /* 0x000fe2000000000b */
[----:B------:R-:W-:Y:S02]  /*0880*/  FSETP.GEU.AND P4, PT, R0, RZ, PT ;  /* 0x000000ff0000720b */ /* 0x000fe40003f8e000 */
[----:B------:R-:W-:Y:S02]  /*0890*/  FSETP.GEU.AND P5, PT, R6, RZ, PT ;  /* 0x000000ff0600720b */ /* 0x000fe40003fae000 */
[----:B------:R-:W-:Y:S02]  /*08a0*/  FSETP.GEU.AND P3, PT, R7, RZ, PT ;  /* 0x000000ff0700720b */ /* 0x000fe40003f6e000 */
[----:B------:R-:W-:Y:S01]  /*08b0*/  FSETP.GEU.AND P2, PT, R2, RZ, PT ;  /* 0x000000ff0200720b */ /* 0x000fe20003f4e000 */
[----:B0-----:R-:W-:Y:S01]  /*08c0*/  IMAD.WIDE R4, R3, 0x4, R4 ;  /* 0x0000000403047825 */ /* 0x001fe200078e0204 */
[----:B------:R-:W-:Y:S02]  /*08d0*/  FSEL R8, R0, RZ, P4 ;  /* 0x000000ff00087208 */ /* 0x000fe40002000000 */
[----:B------:R-:W-:-:S02]  /*08e0*/  FSEL R9, R6, RZ, P5 ;  /* 0x000000ff06097208 */ /* 0x000fc40002800000 */
[----:B------:R-:W-:Y:S02]  /*08f0*/  @P1 FSEL R8, R7, RZ, P3 ;  /* 0x000000ff07081208 */ /* 0x000fe40001800000 */
[----:B------:R-:W-:Y:S01]  /*0900*/  @P1 FSEL R9, R2, RZ, P2 ;  /* 0x000000ff02091208 */ /* 0x000fe20001000000 */
[----:B------:R-:W-:Y:S06]  /*0910*/  @P0 EXIT ;  /* 0x000000000000094d */ /* 0x000fec0003800000 */
[----:B------:R-:W-:Y:S01]  /*0920*/  STG.E.64 desc[UR4][R4.64], R8 ;  /* 0x0000000804007986 */ /* 0x000fe2000c101b04 */
[----:B------:R-:W-:Y:S05]  /*0930*/  EXIT ;  /* 0x000000000000794d */ /* 0x000fea0003800000 */
.L_x_0:
[----:B------:R-:W-:-:S00]  /*0940*/  BRA `(.L_x_0) ;  /* 0xfffffffc00fc7947 */ /* 0x000fc0000383ffff */
[----:B------:R-:W-:-:S00]  /*0950*/  NOP ;  /* 0x0000000000007918 */ /* 0x000fc00000000000 */
        /* <DEDUP_REMOVED lines=10> */
.L_x_1:


//--------------------- .nv.global.init           --------------------------
	.section	.nv.global.init,"aw",@progbits
.nv.global.init:
	.type		_$_str,@object
	.size		_$_str,(_$_str_$_2 - _$_str)
_$_str:
        /*0000*/ 	.byte	0x5f, 0x5f, 0x43, 0x55, 0x44, 0x41, 0x5f, 0x46, 0x54, 0x5a, 0x00
	.type		_$_str_$_2,@object
	.size		_$_str_$_2,(.L_1 - _$_str_$_2)
_$_str_$_2:
        /*000b*/ 	.byte	0x5f, 0x5f, 0x43, 0x55, 0x44, 0x41, 0x5f, 0x50, 0x52, 0x45, 0x43, 0x5f, 0x53, 0x51, 0x52, 0x54
        /*001b*/ 	.byte	0x00
.L_1:


//--------------------- .nv.constant0.triton_poi_fused_cat_51 --------------------------
	.section	.nv.constant0.triton_poi_fused_cat_51,"a",@progbits
	.sectionflags	@""
	.align	4
.nv.constant0.triton_poi_fused_cat_51:
	.zero		620
